	.headerflags	@"EF_CUDA_TEXMODE_UNIFIED EF_CUDA_64BIT_ADDRESS EF_CUDA_ACCELERATORS EF_CUDA_SM90 EF_CUDA_VIRTUAL_SM(EF_CUDA_SM90)"
	.elftype	@"ET_EXEC"


//--------------------- .nv.info                  --------------------------
	.section	.nv.info,"",@"SHT_CUDA_INFO"
	.align	4


	//----- nvinfo : EIATTR_REGCOUNT
	.align		4
        /*0000*/ 	.byte	0x04, 0x2f
        /*0002*/ 	.short	(.L_1 - .L_0)
	.align		4
.L_0:
        /*0004*/ 	.word	index@(triton_poi_fused_convolution_div_max_pool2d_with_indices_relu_sub_50)
        /*0008*/ 	.word	0x00000030


	//----- nvinfo : EIATTR_MIN_STACK_SIZE
	.align		4
.L_1:
        /*000c*/ 	.byte	0x04, 0x12
        /*000e*/ 	.short	(.L_3 - .L_2)
	.align		4
.L_2:
        /*0010*/ 	.word	index@(triton_poi_fused_convolution_div_max_pool2d_with_indices_relu_sub_50)
        /*0014*/ 	.word	0x00000000


	//----- nvinfo : EIATTR_FRAME_SIZE
	.align		4
.L_3:
        /*0018*/ 	.byte	0x04, 0x11
        /*001a*/ 	.short	(.L_5 - .L_4)
	.align		4
.L_4:
        /*001c*/ 	.word	index@(triton_poi_fused_convolution_div_max_pool2d_with_indices_relu_sub_50)
        /*0020*/ 	.word	0x00000000


	//----- nvinfo : EIATTR_MIN_STACK_SIZE
	.align		4
.L_5:
        /*0024*/ 	.byte	0x04, 0x12
        /*0026*/ 	.short	(.L_7 - .L_6)
	.align		4
.L_6:
        /*0028*/ 	.word	index@(triton_poi_fused_convolution_div_max_pool2d_with_indices_relu_sub_50)
        /*002c*/ 	.word	0x00000000
.L_7:


//--------------------- .nv.info.triton_poi_fused_convolution_div_max_pool2d_with_indices_relu_sub_50 --------------------------
	.section	.nv.info.triton_poi_fused_convolution_div_max_pool2d_with_indices_relu_sub_50,"",@"SHT_CUDA_INFO"
	.sectionflags	@""
	.align	4


	//----- nvinfo : EIATTR_CUDA_API_VERSION
	.align		4
        /*0000*/ 	.byte	0x04, 0x37
        /*0002*/ 	.short	(.L_9 - .L_8)
.L_8:
        /*0004*/ 	.word	0x0000007c


	//----- nvinfo : EIATTR_KPARAM_INFO
	.align		4
.L_9:
        /*0008*/ 	.byte	0x04, 0x17
        /*000a*/ 	.short	(.L_11 - .L_10)
.L_10:
        /*000c*/ 	.word	0x00000000
        /*0010*/ 	.short	0x0003
        /*0012*/ 	.short	0x0014
        /*0014*/ 	.byte	0x00, 0xf0, 0x11, 0x00


	//----- nvinfo : EIATTR_KPARAM_INFO
	.align		4
.L_11:
        /*0018*/ 	.byte	0x04, 0x17
        /*001a*/ 	.short	(.L_13 - .L_12)
.L_12:
        /*001c*/ 	.word	0x00000000
        /*0020*/ 	.short	0x0002
        /*0022*/ 	.short	0x0010
        /*0024*/ 	.byte	0x00, 0xf0, 0x11, 0x00


	//----- nvinfo : EIATTR_KPARAM_INFO
	.align		4
.L_13:
        /*0028*/ 	.byte	0x04, 0x17
        /*002a*/ 	.short	(.L_15 - .L_14)
.L_14:
        /*002c*/ 	.word	0x00000000
        /*0030*/ 	.short	0x0001
        /*0032*/ 	.short	0x0008
        /*0034*/ 	.byte	0x00, 0xf4, 0x21, 0x00


	//----- nvinfo : EIATTR_KPARAM_INFO
	.align		4
.L_15:
        /*0038*/ 	.byte	0x04, 0x17
        /*003a*/ 	.short	(.L_17 - .L_16)
.L_16:
        /*003c*/ 	.word	0x00000000
        /*0040*/ 	.short	0x0000
        /*0042*/ 	.short	0x0000
        /*0044*/ 	.byte	0x00, 0xf4, 0x21, 0x00


	//----- nvinfo : EIATTR_SPARSE_MMA_MASK
	.align		4
.L_17:
        /*0048*/ 	.byte	0x03, 0x50
        /*004a*/ 	.short	0x0000


	//----- nvinfo : EIATTR_MAXREG_COUNT
	.align		4
        /*004c*/ 	.byte	0x03, 0x1b
        /*004e*/ 	.short	0x00ff


	//----- nvinfo : EIATTR_EXIT_INSTR_OFFSETS
	.align		4
        /*0050*/ 	.byte	0x04, 0x1c
        /*0052*/ 	.short	(.L_19 - .L_18)


	//   ....[0]....
.L_18:
        /*0054*/ 	.word	0x000010f0


	//   ....[1]....
        /*0058*/ 	.word	0x00001150


	//----- nvinfo : EIATTR_REQNTID
	.align		4
.L_19:
        /*005c*/ 	.byte	0x04, 0x10
        /*005e*/ 	.short	(.L_21 - .L_20)
.L_20:
        /*0060*/ 	.word	0x00000080
        /*0064*/ 	.word	0x00000001
        /*0068*/ 	.word	0x00000001


	//----- nvinfo : EIATTR_CBANK_PARAM_SIZE
	.align		4
.L_21:
        /*006c*/ 	.byte	0x03, 0x19
        /*006e*/ 	.short	0x0018


	//----- nvinfo : EIATTR_PARAM_CBANK
	.align		4
        /*0070*/ 	.byte	0x04, 0x0a
        /*0072*/ 	.short	(.L_23 - .L_22)
	.align		4
.L_22:
        /*0074*/ 	.word	index@(.nv.constant0.triton_poi_fused_convolution_div_max_pool2d_with_indices_relu_sub_50)
        /*0078*/ 	.short	0x0210
        /*007a*/ 	.short	0x0018


	//----- nvinfo : EIATTR_SW_WAR
	.align		4
.L_23:
        /*007c*/ 	.byte	0x04, 0x36
        /*007e*/ 	.short	(.L_25 - .L_24)
.L_24:
        /*0080*/ 	.word	0x00000008
.L_25:


//--------------------- .nv.callgraph             --------------------------
	.section	.nv.callgraph,"",@"SHT_CUDA_CALLGRAPH"
	.align	4
	.sectionentsize	8
	.align		4
        /*0000*/ 	.word	0x00000000
	.align		4
        /*0004*/ 	.word	0xffffffff
	.align		4
        /*0008*/ 	.word	0x00000000
	.align		4
        /*000c*/ 	.word	0xfffffffe
	.align		4
        /*0010*/ 	.word	0x00000000
	.align		4
        /*0014*/ 	.word	0xfffffffd
	.align		4
        /*0018*/ 	.word	0x00000000
	.align		4
        /*001c*/ 	.word	0xfffffffc


//--------------------- .text.triton_poi_fused_convolution_div_max_pool2d_with_indices_relu_sub_50 --------------------------
	.section	.text.triton_poi_fused_convolution_div_max_pool2d_with_indices_relu_sub_50,"ax",@progbits
	.sectionflags	@"SHF_BARRIERS=1"
	.align	128
        .global         triton_poi_fused_convolution_div_max_pool2d_with_indices_relu_sub_50
        .type           triton_poi_fused_convolution_div_max_pool2d_with_indices_relu_sub_50,@function
        .size           triton_poi_fused_convolution_div_max_pool2d_with_indices_relu_sub_50,(.L_x_1 - triton_poi_fused_convolution_div_max_pool2d_with_indices_relu_sub_50)
        .other          triton_poi_fused_convolution_div_max_pool2d_with_indices_relu_sub_50,@"STO_CUDA_ENTRY STV_DEFAULT"
triton_poi_fused_convolution_div_max_pool2d_with_indices_relu_sub_50:
.text.triton_poi_fused_convolution_div_max_pool2d_with_indices_relu_sub_50:
[----:B------:R-:W0:Y:S01]  /*0000*/  LDC R1, c[0x0][0x28] ;  /* 0x00000a00ff017b82 */ /* 0x000e220000000800 */
[----:B------:R-:W1:Y:S07]  /*0010*/  S2R R21, SR_CTAID.X ;  /* 0x0000000000157919 */ /* 0x000e6e0000002500 */
[----:B------:R-:W2:Y:S01]  /*0020*/  LDC.64 R22, c[0x0][0x210] ;  /* 0x00008400ff167b82 */ /* 0x000ea20000000a00 */
[----:B------:R-:W-:Y:S02]  /*0030*/  CS2R R32, SRZ ;  /* 0x0000000000207805 */ /* 0x000fe4000001ff00 */
[----:B------:R-:W-:Y:S01]  /*0040*/  CS2R R30, SRZ ;  /* 0x00000000001e7805 */ /* 0x000fe2000001ff00 */
[----:B------:R-:W3:Y:S01]  /*0050*/  S2R R18, SR_TID.X ;  /* 0x0000000000127919 */ /* 0x000ee20000002100 */
[----:B------:R-:W-:Y:S01]  /*0060*/  ULDC.64 UR6, c[0x0][0x208] ;  /* 0x0000820000067ab9 */ /* 0x000fe20000000a00 */
[----:B------:R-:W4:Y:S01]  /*0070*/  S2R R19, SR_CTAID.Y ;  /* 0x0000000000137919 */ /* 0x000f220000002600 */
[----:B-1----:R-:W-:Y:S01]  /*0080*/  IMAD.SHL.U32 R21, R21, 0x20, RZ ;  /* 0x0000002015157824 */ /* 0x002fe200078e00ff */
[----:B---3--:R-:W-:-:S04]  /*0090*/  SHF.R.U32.HI R4, RZ, 0x5, R18 ;  /* 0x00000005ff047819 */ /* 0x008fc80000011612 */
[----:B------:R-:W-:Y:S01]  /*00a0*/  LOP3.LUT R2, R21, 0x1f, R18, 0xf8, !PT ;  /* 0x0000001f15027812 */ /* 0x000fe200078ef812 */
[----:B----4-:R-:W-:-:S03]  /*00b0*/  IMAD.SHL.U32 R20, R19, 0x20, RZ ;  /* 0x0000002013147824 */ /* 0x010fc600078e00ff */
[----:B------:R-:W-:Y:S02]  /*00c0*/  SHF.R.S32.HI R3, RZ, 0x1f, R2 ;  /* 0x0000001fff037819 */ /* 0x000fe40000011402 */
[----:B------:R-:W-:Y:S02]  /*00d0*/  ISETP.GE.AND P0, PT, R2, 0x400, PT ;  /* 0x000004000200780c */ /* 0x000fe40003f06270 */
[----:B------:R-:W-:Y:S02]  /*00e0*/  LEA.HI R0, R3, R2, RZ, 0x5 ;  /* 0x0000000203007211 */ /* 0x000fe400078f28ff */
[----:B------:R-:W-:Y:S02]  /*00f0*/  SGXT.U32 R3, R4, 0x2 ;  /* 0x000000020403781a */ /* 0x000fe40000000000 */
[C---:B------:R-:W-:Y:S01]  /*0100*/  LOP3.LUT R5, R0.reuse, 0x7fffffe0, RZ, 0xc0, !PT ;  /* 0x7fffffe000057812 */ /* 0x040fe200078ec0ff */
[----:B------:R-:W-:Y:S01]  /*0110*/  IMAD.SHL.U32 R4, R0, 0x4, RZ ;  /* 0x0000000400047824 */ /* 0x000fe200078e00ff */
[----:B------:R-:W-:-:S03]  /*0120*/  LOP3.LUT R0, R20, R3, RZ, 0xfc, !PT ;  /* 0x0000000314007212 */ /* 0x000fc600078efcff */
[----:B------:R-:W-:Y:S01]  /*0130*/  IMAD.IADD R5, R2, 0x1, -R5 ;  /* 0x0000000102057824 */ /* 0x000fe200078e0a05 */
[----:B------:R-:W-:Y:S01]  /*0140*/  LOP3.LUT R4, R4, 0xffffff80, RZ, 0xc0, !PT ;  /* 0xffffff8004047812 */ /* 0x000fe200078ec0ff */
[----:B------:R-:W-:-:S04]  /*0150*/  IMAD.SHL.U32 R0, R0, 0x1000, RZ ;  /* 0x0000100000007824 */ /* 0x000fc800078e00ff */
[----:B------:R-:W-:Y:S01]  /*0160*/  IMAD R41, R5, 0x2, R4 ;  /* 0x0000000205297824 */ /* 0x000fe200078e0204 */
[C---:B------:R-:W-:Y:S02]  /*0170*/  LOP3.LUT R45, R0.reuse, 0x8000, RZ, 0xfc, !PT ;  /* 0x00008000002d7812 */ /* 0x040fe400078efcff */
[C---:B------:R-:W-:Y:S01]  /*0180*/  LOP3.LUT R43, R0.reuse, 0x4000, RZ, 0xfc, !PT ;  /* 0x00004000002b7812 */ /* 0x040fe200078efcff */
[C---:B------:R-:W-:Y:S02]  /*0190*/  IMAD.IADD R3, R41.reuse, 0x1, R0 ;  /* 0x0000000129037824 */ /* 0x040fe400078e0200 */
[----:B------:R-:W-:Y:S01]  /*01a0*/  IMAD.IADD R7, R41, 0x1, R45 ;  /* 0x0000000129077824 */ /* 0x000fe200078e022d */
[C---:B------:R-:W-:Y:S01]  /*01b0*/  LOP3.LUT R44, R0.reuse, 0xc000, RZ, 0xfc, !PT ;  /* 0x0000c000002c7812 */ /* 0x040fe200078efcff */
[----:B--2---:R-:W-:Y:S01]  /*01c0*/  IMAD.WIDE R2, R3, 0x4, R22 ;  /* 0x0000000403027825 */ /* 0x004fe200078e0216 */
[----:B------:R-:W-:-:S03]  /*01d0*/  LOP3.LUT R36, R0, 0x14000, RZ, 0xfc, !PT ;  /* 0x0001400000247812 */ /* 0x000fc600078efcff */
[----:B------:R-:W-:Y:S01]  /*01e0*/  IMAD.WIDE R6, R7, 0x4, R22 ;  /* 0x0000000407067825 */ /* 0x000fe200078e0216 */
[C---:B------:R-:W-:Y:S01]  /*01f0*/  LOP3.LUT R42, R0.reuse, 0x10000, RZ, 0xfc, !PT ;  /* 0x00010000002a7812 */ /* 0x040fe200078efcff */
[----:B------:R1:W2:Y:S02]  /*0200*/  @!P0 LDG.E.EL R31, desc[UR6][R2.64] ;  /* 0x00000006021f8981 */ /* 0x0002a4000c2e1900 */
[C---:B------:R-:W-:Y:S02]  /*0210*/  IMAD.IADD R5, R41.reuse, 0x1, R43 ;  /* 0x0000000129057824 */ /* 0x040fe400078e022b */
[C---:B------:R-:W-:Y:S01]  /*0220*/  VIADD R29, R41.reuse, 0x1 ;  /* 0x00000001291d7836 */ /* 0x040fe20000000000 */
[----:B------:R3:W4:Y:S01]  /*0230*/  @!P0 LDG.E.EL R33, desc[UR6][R6.64] ;  /* 0x0000000606218981 */ /* 0x000722000c2e1900 */
[----:B------:R-:W-:Y:S01]  /*0240*/  IMAD.IADD R11, R41, 0x1, R44 ;  /* 0x00000001290b7824 */ /* 0x000fe200078e022c */
[----:B------:R-:W-:Y:S01]  /*0250*/  CS2R R34, SRZ ;  /* 0x0000000000227805 */ /* 0x000fe2000001ff00 */
[----:B------:R-:W-:Y:S01]  /*0260*/  IMAD.WIDE R4, R5, 0x4, R22 ;  /* 0x0000000405047825 */ /* 0x000fe200078e0216 */
[----:B------:R-:W-:-:S03]  /*0270*/  LOP3.LUT R38, R0, 0x18000, RZ, 0xfc, !PT ;  /* 0x0001800000267812 */ /* 0x000fc600078efcff */
[----:B-1----:R-:W-:Y:S01]  /*0280*/  IMAD.IADD R3, R0, 0x1, R29 ;  /* 0x0000000100037824 */ /* 0x002fe200078e021d */
[----:B------:R-:W-:Y:S01]  /*0290*/  CS2R R16, SRZ ;  /* 0x0000000000107805 */ /* 0x000fe2000001ff00 */
[----:B---3--:R-:W-:Y:S01]  /*02a0*/  IMAD.IADD R7, R41, 0x1, R36 ;  /* 0x0000000129077824 */ /* 0x008fe200078e0224 */
[----:B------:R1:W3:Y:S01]  /*02b0*/  @!P0 LDG.E.EL R30, desc[UR6][R4.64] ;  /* 0x00000006041e8981 */ /* 0x0002e2000c2e1900 */
[----:B------:R-:W-:-:S04]  /*02c0*/  IMAD.WIDE R10, R11, 0x4, R22 ;  /* 0x000000040b0a7825 */ /* 0x000fc800078e0216 */
[----:B------:R-:W-:Y:S01]  /*02d0*/  IMAD.IADD R9, R41, 0x1, R42 ;  /* 0x0000000129097824 */ /* 0x000fe200078e022a */
[----:B------:R5:W2:Y:S01]  /*02e0*/  @!P0 LDG.E.EL R32, desc[UR6][R10.64] ;  /* 0x000000060a208981 */ /* 0x000aa2000c2e1900 */
[----:B------:R-:W-:Y:S02]  /*02f0*/  IMAD.IADD R25, R43, 0x1, R29 ;  /* 0x000000012b197824 */ /* 0x000fe400078e021d */
[----:B------:R-:W-:-:S04]  /*0300*/  IMAD.WIDE R6, R7, 0x4, R22 ;  /* 0x0000000407067825 */ /* 0x000fc800078e0216 */
[--C-:B------:R-:W-:Y:S01]  /*0310*/  IMAD.WIDE R2, R3, 0x4, R22.reuse ;  /* 0x0000000403027825 */ /* 0x100fe200078e0216 */
[----:B------:R1:W2:Y:S03]  /*0320*/  @!P0 LDG.E.EL R34, desc[UR6][R6.64] ;  /* 0x0000000606228981 */ /* 0x0002a6000c2e1900 */
[--C-:B------:R-:W-:Y:S01]  /*0330*/  IMAD.WIDE R8, R9, 0x4, R22.reuse ;  /* 0x0000000409087825 */ /* 0x100fe200078e0216 */
[----:B------:R5:W2:Y:S03]  /*0340*/  @!P0 LDG.E.EL R16, desc[UR6][R2.64] ;  /* 0x0000000602108981 */ /* 0x000aa6000c2e1900 */
[----:B------:R-:W-:Y:S01]  /*0350*/  IMAD.WIDE R24, R25, 0x4, R22 ;  /* 0x0000000419187825 */ /* 0x000fe200078e0216 */
[----:B------:R-:W-:Y:S01]  /*0360*/  CS2R R14, SRZ ;  /* 0x00000000000e7805 */ /* 0x000fe2000001ff00 */
[----:B------:R5:W3:Y:S02]  /*0370*/  @!P0 LDG.E.EL R35, desc[UR6][R8.64] ;  /* 0x0000000608238981 */ /* 0x000ae4000c2e1900 */
[----:B-1----:R-:W-:-:S02]  /*0380*/  IMAD.IADD R5, R41, 0x1, R38 ;  /* 0x0000000129057824 */ /* 0x002fc400078e0226 */
[--C-:B-----5:R-:W-:Y:S01]  /*0390*/  IMAD.IADD R11, R45, 0x1, R29.reuse ;  /* 0x000000012d0b7824 */ /* 0x120fe200078e021d */
[----:B------:R-:W3:Y:S01]  /*03a0*/  @!P0 LDG.E.EL R17, desc[UR6][R24.64] ;  /* 0x0000000618118981 */ /* 0x000ee2000c2e1900 */
[----:B0-----:R-:W-:Y:S02]  /*03b0*/  IMAD.IADD R7, R42, 0x1, R29 ;  /* 0x000000012a077824 */ /* 0x001fe400078e021d */
[----:B------:R-:W-:Y:S01]  /*03c0*/  IMAD.MOV.U32 R37, RZ, RZ, RZ ;  /* 0x000000ffff257224 */ /* 0x000fe200078e00ff */
[----:B------:R-:W-:Y:S01]  /*03d0*/  CS2R R12, SRZ ;  /* 0x00000000000c7805 */ /* 0x000fe2000001ff00 */
[----:B------:R-:W-:-:S04]  /*03e0*/  IMAD.WIDE R4, R5, 0x4, R22 ;  /* 0x0000000405047825 */ /* 0x000fc800078e0216 */
[----:B------:R-:W-:Y:S01]  /*03f0*/  IMAD.WIDE R2, R11, 0x4, R22 ;  /* 0x000000040b027825 */ /* 0x000fe200078e0216 */
[----:B------:R0:W5:Y:S03]  /*0400*/  @!P0 LDG.E.EL R37, desc[UR6][R4.64] ;  /* 0x0000000604258981 */ /* 0x000166000c2e1900 */
[----:B------:R-:W-:Y:S01]  /*0410*/  IMAD.IADD R9, R44, 0x1, R29 ;  /* 0x000000012c097824 */ /* 0x000fe200078e021d */
[----:B------:R1:W4:Y:S01]  /*0420*/  @!P0 LDG.E.EL R14, desc[UR6][R2.64] ;  /* 0x00000006020e8981 */ /* 0x000322000c2e1900 */
[----:B------:R-:W-:Y:S01]  /*0430*/  IMAD.WIDE R6, R7, 0x4, R22 ;  /* 0x0000000407067825 */ /* 0x000fe200078e0216 */
[----:B------:R-:W-:-:S03]  /*0440*/  CS2R R10, SRZ ;  /* 0x00000000000a7805 */ /* 0x000fc6000001ff00 */
[----:B------:R-:W-:Y:S01]  /*0450*/  IMAD.IADD R26, R38, 0x1, R29 ;  /* 0x00000001261a7824 */ /* 0x000fe200078e021d */
[----:B------:R1:W5:Y:S01]  /*0460*/  @!P0 LDG.E.EL R12, desc[UR6][R6.64] ;  /* 0x00000006060c8981 */ /* 0x000362000c2e1900 */
[----:B------:R-:W-:Y:S02]  /*0470*/  VIADD R27, R41, 0x40 ;  /* 0x00000040291b7836 */ /* 0x000fe40000000000 */
[----:B------:R-:W-:-:S04]  /*0480*/  IMAD.WIDE R8, R9, 0x4, R22 ;  /* 0x0000000409087825 */ /* 0x000fc800078e0216 */
[----:B0-----:R-:W-:Y:S01]  /*0490*/  IMAD.IADD R5, R36, 0x1, R29 ;  /* 0x0000000124057824 */ /* 0x001fe200078e021d */
[----:B------:R0:W5:Y:S01]  /*04a0*/  @!P0 LDG.E.EL R15, desc[UR6][R8.64] ;  /* 0x00000006080f8981 */ /* 0x000162000c2e1900 */
[----:B-1----:R-:W-:-:S04]  /*04b0*/  IMAD.WIDE R2, R26, 0x4, R22 ;  /* 0x000000041a027825 */ /* 0x002fc800078e0216 */
[----:B------:R-:W-:Y:S01]  /*04c0*/  IMAD.IADD R7, R43, 0x1, R27 ;  /* 0x000000012b077824 */ /* 0x000fe200078e021b */
[----:B------:R1:W5:Y:S01]  /*04d0*/  @!P0 LDG.E.EL R10, desc[UR6][R2.64] ;  /* 0x00000006020a8981 */ /* 0x000362000c2e1900 */
[----:B------:R-:W-:Y:S01]  /*04e0*/  IMAD.WIDE R4, R5, 0x4, R22 ;  /* 0x0000000405047825 */ /* 0x000fe200078e0216 */
[----:B0-----:R-:W-:-:S03]  /*04f0*/  CS2R R8, SRZ ;  /* 0x0000000000087805 */ /* 0x001fc6000001ff00 */
[C---:B------:R-:W-:Y:S01]  /*0500*/  IMAD.IADD R25, R0.reuse, 0x1, R27 ;  /* 0x0000000100197824 */ /* 0x040fe200078e021b */
[----:B------:R0:W5:Y:S01]  /*0510*/  @!P0 LDG.E.EL R13, desc[UR6][R4.64] ;  /* 0x00000006040d8981 */ /* 0x000162000c2e1900 */
[----:B------:R-:W-:Y:S01]  /*0520*/  LOP3.LUT R39, R0, 0x1c000, RZ, 0xfc, !PT ;  /* 0x0001c00000277812 */ /* 0x000fe200078efcff */
[----:B-1----:R-:W-:-:S05]  /*0530*/  IMAD.WIDE R2, R7, 0x4, R22 ;  /* 0x0000000407027825 */ /* 0x002fca00078e0216 */
[----:B------:R1:W5:Y:S01]  /*0540*/  @!P0 LDG.E.EL R8, desc[UR6][R2.64] ;  /* 0x0000000602088981 */ /* 0x000362000c2e1900 */
[----:B0-----:R-:W-:-:S04]  /*0550*/  IMAD.WIDE R4, R25, 0x4, R22 ;  /* 0x0000000419047825 */ /* 0x001fc800078e0216 */
[----:B------:R-:W-:Y:S01]  /*0560*/  IMAD.IADD R29, R39, 0x1, R29 ;  /* 0x00000001271d7824 */ /* 0x000fe200078e021d */
[----:B------:R0:W5:Y:S01]  /*0570*/  @!P0 LDG.E.EL R9, desc[UR6][R4.64] ;  /* 0x0000000604098981 */ /* 0x000162000c2e1900 */
[----:B------:R-:W-:Y:S02]  /*0580*/  IMAD.IADD R26, R44, 0x1, R27 ;  /* 0x000000012c1a7824 */ /* 0x000fe400078e021b */
[----:B------:R-:W-:-:S04]  /*0590*/  IMAD.WIDE R28, R29, 0x4, R22 ;  /* 0x000000041d1c7825 */ /* 0x000fc800078e0216 */
[----:B-1----:R-:W-:Y:S01]  /*05a0*/  IMAD.WIDE R2, R26, 0x4, R22 ;  /* 0x000000041a027825 */ /* 0x002fe200078e0216 */
[----:B------:R1:W5:Y:S03]  /*05b0*/  @!P0 LDG.E.EL R11, desc[UR6][R28.64] ;  /* 0x000000061c0b8981 */ /* 0x000366000c2e1900 */
[--C-:B------:R-:W-:Y:S01]  /*05c0*/  IMAD.IADD R26, R42, 0x1, R27.reuse ;  /* 0x000000012a1a7824 */ /* 0x100fe200078e021b */
[----:B0-----:R-:W-:Y:S01]  /*05d0*/  CS2R R4, SRZ ;  /* 0x0000000000047805 */ /* 0x001fe2000001ff00 */
[----:B------:R-:W-:Y:S01]  /*05e0*/  IMAD.IADD R25, R45, 0x1, R27 ;  /* 0x000000012d197824 */ /* 0x000fe200078e021b */
[----:B------:R-:W-:Y:S01]  /*05f0*/  CS2R R6, SRZ ;  /* 0x0000000000067805 */ /* 0x000fe2000001ff00 */
[----:B-1----:R-:W-:-:S05]  /*0600*/  IMAD.WIDE R28, R26, 0x4, R22 ;  /* 0x000000041a1c7825 */ /* 0x002fca00078e0216 */
[----:B------:R-:W5:Y:S04]  /*0610*/  @!P0 LDG.E.EL R6, desc[UR6][R2.64] ;  /* 0x0000000602068981 */ /* 0x000f68000c2e1900 */
[----:B------:R0:W5:Y:S01]  /*0620*/  @!P0 LDG.E.EL R5, desc[UR6][R28.64] ;  /* 0x000000061c058981 */ /* 0x000162000c2e1900 */
[----:B------:R-:W-:-:S04]  /*0630*/  IMAD.WIDE R24, R25, 0x4, R22 ;  /* 0x0000000419187825 */ /* 0x000fc800078e0216 */
[----:B------:R-:W-:Y:S01]  /*0640*/  IMAD.MOV.U32 R40, RZ, RZ, RZ ;  /* 0x000000ffff287224 */ /* 0x000fe200078e00ff */
[----:B------:R1:W5:Y:S01]  /*0650*/  @!P0 LDG.E.EL R7, desc[UR6][R24.64] ;  /* 0x0000000618078981 */ /* 0x000362000c2e1900 */
[----:B0-----:R-:W-:Y:S02]  /*0660*/  IMAD.IADD R29, R41, 0x1, R39 ;  /* 0x00000001291d7824 */ /* 0x001fe400078e0227 */
[----:B------:R-:W-:Y:S02]  /*0670*/  IMAD.IADD R26, R36, 0x1, R27 ;  /* 0x00000001241a7824 */ /* 0x000fe400078e021b */
[----:B------:R-:W-:-:S04]  /*0680*/  IMAD.WIDE R28, R29, 0x4, R22 ;  /* 0x000000041d1c7825 */ /* 0x000fc800078e0216 */
[----:B-1----:R-:W-:Y:S01]  /*0690*/  IMAD.WIDE R24, R26, 0x4, R22 ;  /* 0x000000041a187825 */ /* 0x002fe200078e0216 */
[----:B------:R-:W5:Y:S03]  /*06a0*/  @!P0 LDG.E.EL R40, desc[UR6][R28.64] ;  /* 0x000000061c288981 */ /* 0x000f66000c2e1900 */
[--C-:B------:R-:W-:Y:S01]  /*06b0*/  IMAD.IADD R26, R38, 0x1, R27.reuse ;  /* 0x00000001261a7824 */ /* 0x100fe200078e021b */
[----:B------:R0:W5:Y:S01]  /*06c0*/  @!P0 LDG.E.EL R4, desc[UR6][R24.64] ;  /* 0x0000000618048981 */ /* 0x000162000c2e1900 */
[----:B------:R-:W-:Y:S01]  /*06d0*/  CS2R R2, SRZ ;  /* 0x0000000000027805 */ /* 0x000fe2000001ff00 */
[----:B------:R-:W-:Y:S02]  /*06e0*/  IMAD.IADD R27, R39, 0x1, R27 ;  /* 0x00000001271b7824 */ /* 0x000fe400078e021b */
[----:B------:R-:W-:Y:S02]  /*06f0*/  VIADD R41, R41, 0x41 ;  /* 0x0000004129297836 */ /* 0x000fe40000000000 */
[----:B0-----:R-:W-:-:S04]  /*0700*/  IMAD.WIDE R24, R26, 0x4, R22 ;  /* 0x000000041a187825 */ /* 0x001fc800078e0216 */
[----:B------:R-:W-:Y:S01]  /*0710*/  IMAD.WIDE R26, R27, 0x4, R22 ;  /* 0x000000041b1a7825 */ /* 0x000fe200078e0216 */
[----:B------:R0:W5:Y:S04]  /*0720*/  @!P0 LDG.E.EL R3, desc[UR6][R24.64] ;  /* 0x0000000618038981 */ /* 0x000168000c2e1900 */
[----:B------:R1:W5:Y:S01]  /*0730*/  @!P0 LDG.E.EL R2, desc[UR6][R26.64] ;  /* 0x000000061a028981 */ /* 0x000362000c2e1900 */
[----:B0-----:R-:W-:Y:S02]  /*0740*/  IMAD.IADD R25, R0, 0x1, R41 ;  /* 0x0000000100197824 */ /* 0x001fe400078e0229 */
[----:B------:R-:W-:Y:S02]  /*0750*/  IMAD.MOV.U32 R0, RZ, RZ, RZ ;  /* 0x000000ffff007224 */ /* 0x000fe400078e00ff */
[----:B------:R-:W-:-:S04]  /*0760*/  IMAD.WIDE R24, R25, 0x4, R22 ;  /* 0x0000000419187825 */ /* 0x000fc800078e0216 */
[----:B-1----:R-:W-:Y:S01]  /*0770*/  IMAD.IADD R27, R43, 0x1, R41 ;  /* 0x000000012b1b7824 */ /* 0x002fe200078e0229 */
[----:B------:R0:W5:Y:S01]  /*0780*/  @!P0 LDG.E.EL R0, desc[UR6][R24.64] ;  /* 0x0000000618008981 */ /* 0x000162000c2e1900 */
[----:B------:R-:W-:Y:S02]  /*0790*/  IMAD.MOV.U32 R43, RZ, RZ, RZ ;  /* 0x000000ffff2b7224 */ /* 0x000fe400078e00ff */
[----:B------:R-:W-:-:S04]  /*07a0*/  IMAD.WIDE R26, R27, 0x4, R22 ;  /* 0x000000041b1a7825 */ /* 0x000fc800078e0216 */
[--C-:B------:R-:W-:Y:S01]  /*07b0*/  IMAD.IADD R29, R45, 0x1, R41.reuse ;  /* 0x000000012d1d7824 */ /* 0x100fe200078e0229 */
[----:B------:R1:W5:Y:S01]  /*07c0*/  @!P0 LDG.E.EL R43, desc[UR6][R26.64] ;  /* 0x000000061a2b8981 */ /* 0x000362000c2e1900 */
[----:B0-----:R-:W-:Y:S02]  /*07d0*/  IMAD.IADD R25, R44, 0x1, R41 ;  /* 0x000000012c197824 */ /* 0x001fe400078e0229 */
[----:B------:R-:W-:Y:S02]  /*07e0*/  IMAD.MOV.U32 R44, RZ, RZ, RZ ;  /* 0x000000ffff2c7224 */ /* 0x000fe400078e00ff */
[----:B------:R-:W-:-:S04]  /*07f0*/  IMAD.WIDE R24, R25, 0x4, R22 ;  /* 0x0000000419187825 */ /* 0x000fc800078e0216 */
[----:B------:R-:W-:Y:S01]  /*0800*/  IMAD.MOV.U32 R45, RZ, RZ, RZ ;  /* 0x000000ffff2d7224 */ /* 0x000fe200078e00ff */
[----:B------:R-:W5:Y:S01]  /*0810*/  @!P0 LDG.E.EL R44, desc[UR6][R24.64] ;  /* 0x00000006182c8981 */ /* 0x000f62000c2e1900 */
[----:B------:R-:W-:-:S04]  /*0820*/  IMAD.WIDE R28, R29, 0x4, R22 ;  /* 0x000000041d1c7825 */ /* 0x000fc800078e0216 */
[--C-:B-1----:R-:W-:Y:S01]  /*0830*/  IMAD.IADD R27, R42, 0x1, R41.reuse ;  /* 0x000000012a1b7824 */ /* 0x102fe200078e0229 */
[----:B------:R0:W5:Y:S01]  /*0840*/  @!P0 LDG.E.EL R45, desc[UR6][R28.64] ;  /* 0x000000061c2d8981 */ /* 0x000162000c2e1900 */
[--C-:B------:R-:W-:Y:S02]  /*0850*/  IMAD.IADD R36, R36, 0x1, R41.reuse ;  /* 0x0000000124247824 */ /* 0x100fe400078e0229 */
[--C-:B------:R-:W-:Y:S02]  /*0860*/  IMAD.IADD R38, R38, 0x1, R41.reuse ;  /* 0x0000000126267824 */ /* 0x100fe400078e0229 */
[----:B------:R-:W-:Y:S02]  /*0870*/  IMAD.IADD R41, R39, 0x1, R41 ;  /* 0x0000000127297824 */ /* 0x000fe400078e0229 */
[----:B------:R-:W-:Y:S02]  /*0880*/  IMAD.MOV.U32 R42, RZ, RZ, RZ ;  /* 0x000000ffff2a7224 */ /* 0x000fe400078e00ff */
[----:B------:R-:W-:-:S02]  /*0890*/  IMAD.MOV.U32 R39, RZ, RZ, RZ ;  /* 0x000000ffff277224 */ /* 0x000fc400078e00ff */
[----:B------:R-:W-:-:S04]  /*08a0*/  IMAD.WIDE R26, R27, 0x4, R22 ;  /* 0x000000041b1a7825 */ /* 0x000fc800078e0216 */
[--C-:B0-----:R-:W-:Y:S01]  /*08b0*/  IMAD.WIDE R28, R36, 0x4, R22.reuse ;  /* 0x00000004241c7825 */ /* 0x101fe200078e0216 */
[----:B------:R-:W5:Y:S03]  /*08c0*/  @!P0 LDG.E.EL R42, desc[UR6][R26.64] ;  /* 0x000000061a2a8981 */ /* 0x000f66000c2e1900 */
[--C-:B------:R-:W-:Y:S01]  /*08d0*/  IMAD.WIDE R24, R38, 0x4, R22.reuse ;  /* 0x0000000426187825 */ /* 0x100fe200078e0216 */
[----:B------:R-:W5:Y:S03]  /*08e0*/  @!P0 LDG.E.EL R39, desc[UR6][R28.64] ;  /* 0x000000061c278981 */ /* 0x000f66000c2e1900 */
[----:B------:R-:W-:-:S04]  /*08f0*/  IMAD.WIDE R22, R41, 0x4, R22 ;  /* 0x0000000429167825 */ /* 0x000fc800078e0216 */
[----:B------:R-:W-:Y:S02]  /*0900*/  IMAD.MOV.U32 R36, RZ, RZ, RZ ;  /* 0x000000ffff247224 */ /* 0x000fe400078e00ff */
[----:B------:R-:W-:-:S04]  /*0910*/  IMAD.MOV.U32 R41, RZ, RZ, RZ ;  /* 0x000000ffff297224 */ /* 0x000fc800078e00ff */
[----:B------:R-:W5:Y:S04]  /*0920*/  @!P0 LDG.E.EL R36, desc[UR6][R24.64] ;  /* 0x0000000618248981 */ /* 0x000f68000c2e1900 */
[----:B------:R-:W5:Y:S01]  /*0930*/  @!P0 LDG.E.EL R41, desc[UR6][R22.64] ;  /* 0x0000000616298981 */ /* 0x000f62000c2e1900 */
[----:B------:R-:W0:Y:S01]  /*0940*/  S2UR UR5, SR_CgaCtaId ;  /* 0x00000000000579c3 */ /* 0x000e220000008800 */
[----:B------:R-:W-:Y:S01]  /*0950*/  UMOV UR4, 0x400 ;  /* 0x0000040000047882 */ /* 0x000fe20000000000 */
[----:B--2---:R-:W-:Y:S02]  /*0960*/  FSETP.GT.AND P0, PT, R16, R31, PT ;  /* 0x0000001f1000720b */ /* 0x004fe40003f04000 */
[C---:B---3--:R-:W-:Y:S02]  /*0970*/  FSETP.GT.AND P1, PT, R17.reuse, R30, PT ;  /* 0x0000001e1100720b */ /* 0x048fe40003f24000 */
[----:B------:R-:W-:-:S02]  /*0980*/  FSETP.NAN.AND P3, PT, R17, R17, PT ;  /* 0x000000111100720b */ /* 0x000fc40003f68000 */
[----:B------:R-:W-:-:S07]  /*0990*/  FSETP.NAN.AND P2, PT, R16, R16, PT ;  /* 0x000000101000720b */ /* 0x000fce0003f48000 */
[----:B------:R-:W-:Y:S02]  /*09a0*/  @!P0 FSEL R16, R16, R31, P2 ;  /* 0x0000001f10108208 */ /* 0x000fe40001000000 */
[----:B------:R-:W-:Y:S02]  /*09b0*/  @!P1 FSEL R17, R17, R30, P3 ;  /* 0x0000001e11119208 */ /* 0x000fe40001800000 */
[----:B----4-:R-:W-:Y:S02]  /*09c0*/  FSETP.GT.AND P2, PT, R14, R33, PT ;  /* 0x000000210e00720b */ /* 0x010fe40003f44000 */
[----:B-----5:R-:W-:Y:S02]  /*09d0*/  FSETP.GT.AND P3, PT, R15, R32, PT ;  /* 0x000000200f00720b */ /* 0x020fe40003f64000 */
[----:B------:R-:W-:Y:S02]  /*09e0*/  FSETP.GEU.AND P5, PT, R17, R8, PT ;  /* 0x000000081100720b */ /* 0x000fe40003fae000 */
[----:B------:R-:W-:-:S02]  /*09f0*/  FSETP.GEU.AND P4, PT, R16, R9, PT ;  /* 0x000000091000720b */ /* 0x000fc40003f8e000 */
[----:B------:R-:W-:Y:S02]  /*0a00*/  FSETP.NAN.AND P1, PT, R8, R8, PT ;  /* 0x000000080800720b */ /* 0x000fe40003f28000 */
[----:B------:R-:W-:-:S07]  /*0a10*/  FSETP.NAN.AND P0, PT, R9, R9, PT ;  /* 0x000000090900720b */ /* 0x000fce0003f08000 */
[----:B------:R-:W-:Y:S02]  /*0a20*/  @P5 FSEL R8, R8, R17, P1 ;  /* 0x0000001108085208 */ /* 0x000fe40000800000 */
[----:B------:R-:W-:Y:S02]  /*0a30*/  FSETP.GT.AND P1, PT, R13, R34, PT ;  /* 0x000000220d00720b */ /* 0x000fe40003f24000 */
[----:B------:R-:W-:Y:S02]  /*0a40*/  FSETP.NAN.AND P5, PT, R15, R15, PT ;  /* 0x0000000f0f00720b */ /* 0x000fe40003fa8000 */
[----:B------:R-:W-:Y:S02]  /*0a50*/  @P4 FSEL R9, R9, R16, P0 ;  /* 0x0000001009094208 */ /* 0x000fe40000000000 */
[----:B------:R-:W-:Y:S02]  /*0a60*/  FSETP.GT.AND P0, PT, R12, R35, PT ;  /* 0x000000230c00720b */ /* 0x000fe40003f04000 */
[----:B------:R-:W-:-:S02]  /*0a70*/  FSETP.NAN.AND P4, PT, R14, R14, PT ;  /* 0x0000000e0e00720b */ /* 0x000fc40003f88000 */
[----:B------:R-:W-:Y:S02]  /*0a80*/  @!P3 FSEL R15, R15, R32, P5 ;  /* 0x000000200f0fb208 */ /* 0x000fe40002800000 */
[----:B------:R-:W-:Y:S02]  /*0a90*/  @!P2 FSEL R14, R14, R33, P4 ;  /* 0x000000210e0ea208 */ /* 0x000fe40002000000 */
[----:B------:R-:W-:Y:S02]  /*0aa0*/  FSETP.NAN.AND P5, PT, R13, R13, PT ;  /* 0x0000000d0d00720b */ /* 0x000fe40003fa8000 */
[----:B------:R-:W-:Y:S02]  /*0ab0*/  FSETP.GEU.AND P3, PT, R15, R6, PT ;  /* 0x000000060f00720b */ /* 0x000fe40003f6e000 */
[----:B------:R-:W-:Y:S02]  /*0ac0*/  FSETP.NAN.AND P4, PT, R12, R12, PT ;  /* 0x0000000c0c00720b */ /* 0x000fe40003f88000 */
[----:B------:R-:W-:-:S02]  /*0ad0*/  @!P1 FSEL R13, R13, R34, P5 ;  /* 0x000000220d0d9208 */ /* 0x000fc40002800000 */
[----:B------:R-:W-:Y:S02]  /*0ae0*/  FSETP.GEU.AND P2, PT, R14, R7, PT ;  /* 0x000000070e00720b */ /* 0x000fe40003f4e000 */
[----:B------:R-:W-:Y:S02]  /*0af0*/  @!P0 FSEL R12, R12, R35, P4 ;  /* 0x000000230c0c8208 */ /* 0x000fe40002000000 */
[----:B------:R-:W-:Y:S02]  /*0b00*/  FSETP.GT.AND P4, PT, R10, R37, PT ;  /* 0x000000250a00720b */ /* 0x000fe40003f84000 */
[----:B------:R-:W-:Y:S02]  /*0b10*/  FSETP.NAN.AND P6, PT, R6, R6, PT ;  /* 0x000000060600720b */ /* 0x000fe40003fc8000 */
[----:B------:R-:W-:Y:S02]  /*0b20*/  FSETP.GT.AND P1, PT, R11, R40, PT ;  /* 0x000000280b00720b */ /* 0x000fe40003f24000 */
[----:B------:R-:W-:-:S02]  /*0b30*/  FSETP.NAN.AND P0, PT, R7, R7, PT ;  /* 0x000000070700720b */ /* 0x000fc40003f08000 */
[----:B------:R-:W-:Y:S02]  /*0b40*/  @P3 FSEL R6, R6, R15, P6 ;  /* 0x0000000f06063208 */ /* 0x000fe40003000000 */
[----:B------:R-:W-:Y:S01]  /*0b50*/  FSETP.NAN.AND P3, PT, R11, R11, PT ;  /* 0x0000000b0b00720b */ /* 0x000fe20003f68000 */
[----:B------:R-:W1:Y:S01]  /*0b60*/  S2R R16, SR_TID.X ;  /* 0x0000000000107919 */ /* 0x000e620000002100 */
[----:B------:R-:W-:Y:S02]  /*0b70*/  @P2 FSEL R7, R7, R14, P0 ;  /* 0x0000000e07072208 */ /* 0x000fe40000000000 */
[----:B------:R-:W-:Y:S02]  /*0b80*/  FSETP.GEU.AND P5, PT, R12, R5, PT ;  /* 0x000000050c00720b */ /* 0x000fe40003fae000 */
[----:B------:R-:W-:Y:S02]  /*0b90*/  FSETP.GEU.AND P0, PT, R13, R4, PT ;  /* 0x000000040d00720b */ /* 0x000fe40003f0e000 */
[----:B------:R-:W-:-:S02]  /*0ba0*/  FSETP.NAN.AND P2, PT, R10, R10, PT ;  /* 0x0000000a0a00720b */ /* 0x000fc40003f48000 */
[----:B------:R-:W-:Y:S02]  /*0bb0*/  @!P1 FSEL R11, R11, R40, P3 ;  /* 0x000000280b0b9208 */ /* 0x000fe40001800000 */
[----:B------:R-:W-:Y:S02]  /*0bc0*/  @!P4 FSEL R10, R10, R37, P2 ;  /* 0x000000250a0ac208 */ /* 0x000fe40001000000 */
[----:B------:R-:W-:Y:S02]  /*0bd0*/  FSETP.GEU.AND P1, PT, R11, R2, PT ;  /* 0x000000020b00720b */ /* 0x000fe40003f2e000 */
[----:B------:R-:W-:Y:S02]  /*0be0*/  FSETP.NAN.AND P6, PT, R5, R5, PT ;  /* 0x000000050500720b */ /* 0x000fe40003fc8000 */
[----:B------:R-:W-:Y:S02]  /*0bf0*/  FSETP.NAN.AND P3, PT, R4, R4, PT ;  /* 0x000000040400720b */ /* 0x000fe40003f68000 */
[----:B------:R-:W-:-:S02]  /*0c00*/  FSETP.GEU.AND P2, PT, R10, R3, PT ;  /* 0x000000030a00720b */ /* 0x000fc40003f4e000 */
[----:B------:R-:W-:Y:S02]  /*0c10*/  @P5 FSEL R5, R5, R12, P6 ;  /* 0x0000000c05055208 */ /* 0x000fe40003000000 */
[----:B------:R-:W-:Y:S02]  /*0c20*/  @P0 FSEL R4, R4, R13, P3 ;  /* 0x0000000d04040208 */ /* 0x000fe40001800000 */
[C---:B------:R-:W-:Y:S02]  /*0c30*/  FSETP.NAN.AND P6, PT, R2.reuse, R2, PT ;  /* 0x000000020200720b */ /* 0x040fe40003fc8000 */
[----:B------:R-:W-:Y:S02]  /*0c40*/  FSETP.GEU.AND P0, PT, R9, R0, PT ;  /* 0x000000000900720b */ /* 0x000fe40003f0e000 */
[----:B------:R-:W-:Y:S02]  /*0c50*/  FSETP.NAN.AND P5, PT, R3, R3, PT ;  /* 0x000000030300720b */ /* 0x000fe40003fa8000 */
[----:B------:R-:W-:-:S02]  /*0c60*/  @P1 FSEL R2, R2, R11, P6 ;  /* 0x0000000b02021208 */ /* 0x000fc40003000000 */
[-C--:B------:R-:W-:Y:S02]  /*0c70*/  FSETP.GEU.AND P3, PT, R8, R43.reuse, PT ;  /* 0x0000002b0800720b */ /* 0x080fe40003f6e000 */
[----:B------:R-:W-:Y:S02]  /*0c80*/  @P2 FSEL R3, R3, R10, P5 ;  /* 0x0000000a03032208 */ /* 0x000fe40002800000 */
[----:B------:R-:W-:Y:S02]  /*0c90*/  FSETP.NAN.AND P2, PT, R0, R0, PT ;  /* 0x000000000000720b */ /* 0x000fe40003f48000 */
[----:B------:R-:W-:Y:S02]  /*0ca0*/  FSETP.NAN.AND P5, PT, R43, R43, PT ;  /* 0x0000002b2b00720b */ /* 0x000fe40003fa8000 */
[----:B------:R-:W-:Y:S02]  /*0cb0*/  FSETP.GEU.AND P1, PT, R6, R44, PT ;  /* 0x0000002c0600720b */ /* 0x000fe40003f2e000 */
[----:B------:R-:W-:-:S02]  /*0cc0*/  @P0 SEL R0, R0, R9, P2 ;  /* 0x0000000900000207 */ /* 0x000fc40001000000 */
[-C--:B------:R-:W-:Y:S02]  /*0cd0*/  FSETP.GEU.AND P4, PT, R7, R45.reuse, PT ;  /* 0x0000002d0700720b */ /* 0x080fe40003f8e000 */
[----:B------:R-:W-:Y:S02]  /*0ce0*/  @P3 SEL R43, R43, R8, P5 ;  /* 0x000000082b2b3207 */ /* 0x000fe40002800000 */
[----:B------:R-:W-:Y:S01]  /*0cf0*/  FSETP.NAN.AND P3, PT, R44, R44, PT ;  /* 0x0000002c2c00720b */ /* 0x000fe20003f68000 */
[----:B-1----:R-:W-:Y:S01]  /*0d00*/  IMAD.SHL.U32 R12, R16, 0x20, RZ ;  /* 0x00000020100c7824 */ /* 0x002fe200078e00ff */
[----:B------:R-:W-:-:S03]  /*0d10*/  FSETP.NAN.AND P6, PT, R45, R45, PT ;  /* 0x0000002d2d00720b */ /* 0x000fc60003fc8000 */
[----:B------:R-:W-:Y:S02]  /*0d20*/  @P1 SEL R44, R44, R6, P3 ;  /* 0x000000062c2c1207 */ /* 0x000fe40001800000 */
[----:B------:R-:W-:Y:S02]  /*0d30*/  SHF.R.U32.HI R14, RZ, 0x5, R16 ;  /* 0x00000005ff0e7819 */ /* 0x000fe40000011610 */
[----:B------:R-:W-:Y:S02]  /*0d40*/  FSETP.GEU.AND P2, PT, R5, R42, PT ;  /* 0x0000002a0500720b */ /* 0x000fe40003f4e000 */
[----:B------:R-:W-:Y:S01]  /*0d50*/  FSETP.GEU.AND P0, PT, R4, R39, PT ;  /* 0x000000270400720b */ /* 0x000fe20003f0e000 */
[----:B0-----:R-:W-:Y:S01]  /*0d60*/  UPRMT UR4, UR5, 0x654, UR4 ;  /* 0x0000065405047896 */ /* 0x001fe20008000004 */
[----:B------:R-:W-:Y:S02]  /*0d70*/  @P4 SEL R45, R45, R7, P6 ;  /* 0x000000072d2d4207 */ /* 0x000fe40003000000 */
[----:B------:R-:W-:-:S02]  /*0d80*/  SGXT.U32 R13, R14, 0x2 ;  /* 0x000000020e0d781a */ /* 0x000fc40000000000 */
[----:B------:R-:W-:Y:S02]  /*0d90*/  LOP3.LUT R12, R12, 0x3e0, RZ, 0xc0, !PT ;  /* 0x000003e00c0c7812 */ /* 0x000fe400078ec0ff */
[----:B------:R-:W-:Y:S02]  /*0da0*/  FSETP.NAN.AND P4, PT, R42, R42, PT ;  /* 0x0000002a2a00720b */ /* 0x000fe40003f88000 */
[----:B------:R-:W-:Y:S02]  /*0db0*/  FSETP.GEU.AND P3, PT, R3, R36, PT ;  /* 0x000000240300720b */ /* 0x000fe40003f6e000 */
[----:B------:R-:W-:Y:S02]  /*0dc0*/  FSETP.GEU.AND P1, PT, R2, R41, PT ;  /* 0x000000290200720b */ /* 0x000fe40003f2e000 */
[----:B------:R-:W-:Y:S02]  /*0dd0*/  FSETP.NAN.AND P5, PT, R39, R39, PT ;  /* 0x000000272700720b */ /* 0x000fe40003fa8000 */
[----:B------:R-:W-:-:S02]  /*0de0*/  LOP3.LUT R10, R12, R13, RZ, 0xfc, !PT ;  /* 0x0000000d0c0a7212 */ /* 0x000fc400078efcff */
[----:B------:R-:W-:Y:S02]  /*0df0*/  LEA.HI R11, R12, UR4, RZ, 0x1f ;  /* 0x000000040c0b7c11 */ /* 0x000fe4000f8ff8ff */
[----:B------:R-:W-:Y:S02]  /*0e00*/  @P2 SEL R42, R42, R5, P4 ;  /* 0x000000052a2a2207 */ /* 0x000fe40002000000 */
[----:B------:R-:W-:Y:S02]  /*0e10*/  @P0 SEL R39, R39, R4, P5 ;  /* 0x0000000427270207 */ /* 0x000fe40002800000 */
[----:B------:R-:W-:Y:S02]  /*0e20*/  FSETP.NAN.AND P0, PT, R36, R36, PT ;  /* 0x000000242400720b */ /* 0x000fe40003f08000 */
[----:B------:R-:W-:Y:S01]  /*0e30*/  FSETP.NAN.AND P2, PT, R41, R41, PT ;  /* 0x000000292900720b */ /* 0x000fe20003f48000 */
[----:B------:R-:W-:Y:S01]  /*0e40*/  IMAD R11, R10, 0x4, R11 ;  /* 0x000000040a0b7824 */ /* 0x000fe200078e020b */
[----:B------:R-:W-:-:S02]  /*0e50*/  @P3 SEL R36, R36, R3, P0 ;  /* 0x0000000324243207 */ /* 0x000fc40000000000 */
[----:B------:R-:W-:Y:S02]  /*0e60*/  @P1 SEL R41, R41, R2, P2 ;  /* 0x0000000229291207 */ /* 0x000fe40001000000 */
[----:B------:R0:W-:Y:S04]  /*0e70*/  STS [R11], R0 ;  /* 0x000000000b007388 */ /* 0x0001e80000000800 */
[----:B------:R-:W-:Y:S04]  /*0e80*/  STS [R11+0x10], R43 ;  /* 0x0000102b0b007388 */ /* 0x000fe80000000800 */
[----:B------:R-:W-:Y:S04]  /*0e90*/  STS [R11+0x20], R45 ;  /* 0x0000202d0b007388 */ /* 0x000fe80000000800 */
[----:B------:R-:W-:Y:S04]  /*0ea0*/  STS [R11+0x30], R44 ;  /* 0x0000302c0b007388 */ /* 0x000fe80000000800 */
[----:B------:R-:W-:Y:S04]  /*0eb0*/  STS [R11+0x40], R42 ;  /* 0x0000402a0b007388 */ /* 0x000fe80000000800 */
[----:B------:R-:W-:Y:S04]  /*0ec0*/  STS [R11+0x50], R39 ;  /* 0x000050270b007388 */ /* 0x000fe80000000800 */
[----:B------:R-:W-:Y:S04]  /*0ed0*/  STS [R11+0x60], R36 ;  /* 0x000060240b007388 */ /* 0x000fe80000000800 */
[----:B------:R1:W-:Y:S01]  /*0ee0*/  STS [R11+0x70], R41 ;  /* 0x000070290b007388 */ /* 0x0003e20000000800 */
[----:B------:R-:W-:-:S02]  /*0ef0*/  IMAD.SHL.U32 R6, R16, 0x2, RZ ;  /* 0x0000000210067824 */ /* 0x000fc400078e00ff */
[----:B------:R-:W-:-:S03]  /*0f00*/  IMAD.SHL.U32 R10, R16, 0x4, RZ ;  /* 0x00000004100a7824 */ /* 0x000fc600078e00ff */
[----:B------:R-:W-:Y:S02]  /*0f10*/  LOP3.LUT R6, R6, 0xf0, RZ, 0xc0, !PT ;  /* 0x000000f006067812 */ /* 0x000fe400078ec0ff */
[----:B------:R-:W-:-:S03]  /*0f20*/  LOP3.LUT R10, R10, 0x1fc, RZ, 0xc0, !PT ;  /* 0x000001fc0a0a7812 */ /* 0x000fc600078ec0ff */
[----:B------:R-:W-:-:S04]  /*0f30*/  VIADD R5, R6, UR4 ;  /* 0x0000000406057c36 */ /* 0x000fc80008000000 */
[----:B------:R-:W-:Y:S01]  /*0f40*/  IMAD R5, R10, 0x4, R5 ;  /* 0x000000040a057824 */ /* 0x000fe200078e0205 */
[----:B------:R-:W-:Y:S01]  /*0f50*/  BAR.SYNC.DEFER_BLOCKING 0x0 ;  /* 0x0000000000007b1d */ /* 0x000fe20000010000 */
[----:B------:R-:W-:Y:S01]  /*0f60*/  IMAD.SHL.U32 R3, R18, 0x4, RZ ;  /* 0x0000000412037824 */ /* 0x000fe200078e00ff */
[----:B------:R-:W-:-:S04]  /*0f70*/  SHF.R.S32.HI R9, RZ, 0x1a, R19 ;  /* 0x0000001aff097819 */ /* 0x000fc80000011413 */
[----:B------:R-:W-:Y:S02]  /*0f80*/  LOP3.LUT R20, R20, 0x1c, R3, 0xf8, !PT ;  /* 0x0000001c14147812 */ /* 0x000fe400078ef803 */
[----:B------:R-:W-:Y:S01]  /*0f90*/  SGXT R9, R9, 0x1 ;  /* 0x000000010909781a */ /* 0x000fe20000000200 */
[----:B------:R-:W2:Y:S03]  /*0fa0*/  LDC.64 R2, c[0x0][0x218] ;  /* 0x00008600ff027b82 */ /* 0x000ea60000000a00 */
[----:B------:R-:W-:Y:S01]  /*0fb0*/  LEA.HI R9, R9, R20, RZ, 0x9 ;  /* 0x0000001409097211 */ /* 0x000fe200078f48ff */
[----:B------:R-:W3:Y:S01]  /*0fc0*/  LDS.128 R4, [R5] ;  /* 0x0000000005047984 */ /* 0x000ee20000000c00 */
[----:B0-----:R-:W-:-:S03]  /*0fd0*/  SHF.R.U32.HI R0, RZ, 0x3, R18 ;  /* 0x00000003ff007819 */ /* 0x001fc60000011612 */
[C---:B------:R-:W-:Y:S01]  /*0fe0*/  IMAD.SHL.U32 R8, R9.reuse, 0x400, RZ ;  /* 0x0000040009087824 */ /* 0x040fe200078e00ff */
[----:B-1----:R-:W-:Y:S02]  /*0ff0*/  LOP3.LUT R11, R10, 0x200, RZ, 0xfc, !PT ;  /* 0x000002000a0b7812 */ /* 0x002fe400078efcff */
[----:B------:R-:W-:Y:S02]  /*1000*/  SGXT.U32 R0, R0, 0x4 ;  /* 0x000000040000781a */ /* 0x000fe40000000000 */
[----:B------:R-:W-:Y:S02]  /*1010*/  LOP3.LUT R9, R9, 0xfffffe00, RZ, 0xc0, !PT ;  /* 0xfffffe0009097812 */ /* 0x000fe400078ec0ff */
[----:B------:R-:W-:Y:S02]  /*1020*/  LOP3.LUT R8, R8, 0xfff80000, RZ, 0xc0, !PT ;  /* 0xfff8000008087812 */ /* 0x000fe400078ec0ff */
[----:B------:R-:W-:Y:S02]  /*1030*/  LOP3.LUT R0, R21, R0, RZ, 0xfc, !PT ;  /* 0x0000000015007212 */ /* 0x000fe400078efcff */
[----:B------:R-:W-:-:S02]  /*1040*/  SHF.R.U32.HI R12, RZ, 0x1, R11 ;  /* 0x00000001ff0c7819 */ /* 0x000fc4000001160b */
[----:B------:R-:W-:Y:S02]  /*1050*/  IADD3 R11, R8, R20, -R9 ;  /* 0x00000014080b7210 */ /* 0x000fe40007ffe809 */
[C---:B------:R-:W-:Y:S02]  /*1060*/  LOP3.LUT R8, R0.reuse, 0x10, RZ, 0xfc, !PT ;  /* 0x0000001000087812 */ /* 0x040fe400078efcff */
[----:B------:R-:W-:Y:S02]  /*1070*/  ISETP.GE.AND P1, PT, R0, 0x400, PT ;  /* 0x000004000000780c */ /* 0x000fe40003f26270 */
[----:B------:R-:W-:Y:S01]  /*1080*/  ISETP.GE.AND P0, PT, R8, 0x400, PT ;  /* 0x000004000800780c */ /* 0x000fe20003f06270 */
[----:B------:R-:W-:Y:S01]  /*1090*/  IMAD R9, R0, 0x200, R11 ;  /* 0x0000020000097824 */ /* 0x000fe200078e020b */
[----:B------:R-:W-:-:S03]  /*10a0*/  LOP3.LUT R12, R12, 0x1f0, RZ, 0xc0, !PT ;  /* 0x000001f00c0c7812 */ /* 0x000fc600078ec0ff */
[----:B--2---:R-:W-:-:S04]  /*10b0*/  IMAD.WIDE R8, R9, 0x4, R2 ;  /* 0x0000000409087825 */ /* 0x004fc800078e0202 */
[----:B------:R-:W-:-:S04]  /*10c0*/  VIADD R13, R12, UR4 ;  /* 0x000000040c0d7c36 */ /* 0x000fc80008000000 */
[----:B------:R-:W-:Y:S01]  /*10d0*/  IMAD R13, R10, 0x4, R13 ;  /* 0x000000040a0d7824 */ /* 0x000fe200078e020d */
[----:B---3--:R0:W-:Y:S02]  /*10e0*/  @!P1 STG.E.128 desc[UR6][R8.64], R4 ;  /* 0x0000000408009986 */ /* 0x0081e4000c101d06 */
[----:B0-----:R-:W-:Y:S05]  /*10f0*/  @P0 EXIT ;  /* 0x000000000000094d */ /* 0x001fea0003800000 */
[----:B------:R-:W0:Y:S01]  /*1100*/  LDS.128 R12, [R13+0x800] ;  /* 0x000800000d0c7984 */ /* 0x000e220000000c00 */
[----:B------:R-:W-:-:S05]  /*1110*/  LOP3.LUT R0, R0, 0x10, RZ, 0xfc, !PT ;  /* 0x0000001000007812 */ /* 0x000fca00078efcff */
[----:B------:R-:W-:-:S04]  /*1120*/  IMAD R11, R0, 0x200, R11 ;  /* 0x00000200000b7824 */ /* 0x000fc800078e020b */
[----:B------:R-:W-:-:S05]  /*1130*/  IMAD.WIDE R2, R11, 0x4, R2 ;  /* 0x000000040b027825 */ /* 0x000fca00078e0202 */
[----:B0-----:R-:W-:Y:S01]  /*1140*/  STG.E.128 desc[UR6][R2.64], R12 ;  /* 0x0000000c02007986 */ /* 0x001fe2000c101d06 */
[----:B------:R-:W-:Y:S05]  /*1150*/  EXIT ;  /* 0x000000000000794d */ /* 0x000fea0003800000 */
.L_x_0:
[----:B------:R-:W-:-:S00]  /*1160*/  BRA `(.L_x_0) ;  /* 0xfffffffc00fc7947 */ /* 0x000fc0000383ffff */
[----:B------:R-:W-:-:S00]  /*1170*/  NOP ;  /* 0x0000000000007918 */ /* 0x000fc00000000000 */
        /* <DEDUP_REMOVED lines=8> */
.L_x_1:


//--------------------- .nv.shared.triton_poi_fused_convolution_div_max_pool2d_with_indices_relu_sub_50 --------------------------
	.section	.nv.shared.triton_poi_fused_convolution_div_max_pool2d_with_indices_relu_sub_50,"aw",@nobits
	.sectionflags	@""
	.align	16
	.zero		1024


//--------------------- .nv.constant0.triton_poi_fused_convolution_div_max_pool2d_with_indices_relu_sub_50 --------------------------
	.section	.nv.constant0.triton_poi_fused_convolution_div_max_pool2d_with_indices_relu_sub_50,"a",@progbits
	.sectionflags	@""
	.align	4
.nv.constant0.triton_poi_fused_convolution_div_max_pool2d_with_indices_relu_sub_50:
	.zero		552
